//
// Generated by NVIDIA NVVM Compiler
//
// Compiler Build ID: CL-36424714
// Cuda compilation tools, release 13.0, V13.0.88
// Based on NVVM 20.0.0
//

.version 9.0
.target sm_100
.address_size 64

	// .globl	_Z20d_ExtraForce_midpushPfPKffPKiS1_ii
.global .align 4 .b8 precalc_xorwow_matrix[102400];
.global .align 4 .b8 precalc_xorwow_offset_matrix[102400];
.global .align 4 .b8 mrg32k3aM1[2304];
.global .align 4 .b8 mrg32k3aM2[2304];
.global .align 4 .b8 mrg32k3aM1SubSeq[2016];
.global .align 4 .b8 mrg32k3aM2SubSeq[2016];
.global .align 4 .b8 mrg32k3aM1Seq[2304];
.global .align 4 .b8 mrg32k3aM2Seq[2304];
.const .align 8 .b8 __cr_lgamma_table[72];

.visible .entry _Z20d_ExtraForce_midpushPfPKffPKiS1_ii(
	.param .u64 .ptr .align 1 _Z20d_ExtraForce_midpushPfPKffPKiS1_ii_param_0,
	.param .u64 .ptr .align 1 _Z20d_ExtraForce_midpushPfPKffPKiS1_ii_param_1,
	.param .f32 _Z20d_ExtraForce_midpushPfPKffPKiS1_ii_param_2,
	.param .u64 .ptr .align 1 _Z20d_ExtraForce_midpushPfPKffPKiS1_ii_param_3,
	.param .u64 .ptr .align 1 _Z20d_ExtraForce_midpushPfPKffPKiS1_ii_param_4,
	.param .u32 _Z20d_ExtraForce_midpushPfPKffPKiS1_ii_param_5,
	.param .u32 _Z20d_ExtraForce_midpushPfPKffPKiS1_ii_param_6
)
{
	.reg .pred 	%p<3>;
	.reg .b32 	%r<9>;
	.reg .b32 	%f<8>;
	.reg .b64 	%rd<22>;

	ld.param.u64 	%rd6, [_Z20d_ExtraForce_midpushPfPKffPKiS1_ii_param_0];
	ld.param.u64 	%rd3, [_Z20d_ExtraForce_midpushPfPKffPKiS1_ii_param_1];
	ld.param.f32 	%f1, [_Z20d_ExtraForce_midpushPfPKffPKiS1_ii_param_2];
	ld.param.u64 	%rd4, [_Z20d_ExtraForce_midpushPfPKffPKiS1_ii_param_3];
	ld.param.u64 	%rd5, [_Z20d_ExtraForce_midpushPfPKffPKiS1_ii_param_4];
	ld.param.u32 	%r3, [_Z20d_ExtraForce_midpushPfPKffPKiS1_ii_param_5];
	ld.param.u32 	%r2, [_Z20d_ExtraForce_midpushPfPKffPKiS1_ii_param_6];
	cvta.to.global.u64 	%rd1, %rd6;
	mov.u32 	%r4, %ctaid.x;
	mov.u32 	%r5, %ntid.x;
	mov.u32 	%r6, %tid.x;
	mad.lo.s32 	%r1, %r4, %r5, %r6;
	setp.ge.s32 	%p1, %r1, %r3;
	@%p1 bra 	$L__BB0_4;
	cvta.to.global.u64 	%rd7, %rd4;
	cvta.to.global.u64 	%rd8, %rd3;
	cvta.to.global.u64 	%rd9, %rd5;
	mul.wide.s32 	%rd10, %r1, 4;
	add.s64 	%rd11, %rd7, %rd10;
	ld.global.u32 	%r7, [%rd11];
	mul.lo.s32 	%r8, %r7, %r2;
	cvt.s64.s32 	%rd12, %r8;
	cvt.s64.s32 	%rd13, %r2;
	add.s64 	%rd2, %rd12, %rd13;
	shl.b64 	%rd14, %rd2, 2;
	add.s64 	%rd15, %rd8, %rd14;
	ld.global.f32 	%f2, [%rd15+-4];
	mul.wide.s32 	%rd16, %r2, 4;
	add.s64 	%rd17, %rd9, %rd16;
	ld.global.f32 	%f3, [%rd17+-4];
	setp.leu.f32 	%p2, %f2, %f3;
	@%p2 bra 	$L__BB0_3;
	add.s64 	%rd21, %rd1, %rd14;
	ld.global.f32 	%f6, [%rd21+-4];
	sub.f32 	%f7, %f6, %f1;
	st.global.f32 	[%rd21+-4], %f7;
	bra.uni 	$L__BB0_4;
$L__BB0_3:
	add.s64 	%rd19, %rd1, %rd14;
	ld.global.f32 	%f4, [%rd19+-4];
	add.f32 	%f5, %f1, %f4;
	st.global.f32 	[%rd19+-4], %f5;
$L__BB0_4:
	ret;

}


// ===== COMPILED SASS (sm_100) =====

	.target	sm_100

	.elftype	@"ET_EXEC"


//--------------------- .note.nv.tkinfo           --------------------------
	.section	.note.nv.tkinfo,"",@"SHT_NOTE"
	.sectionflags	@"SHF_NOTE_NV_TKINFO"
	.tkinfo
        /*0018*/ 	.word	0x00000002
        /*0030*/ 	.string	""
        /*0030*/ 	.string	"ptxas"
        /*0030*/ 	.string	"Cuda compilation tools, release 13.0, V13.0.88"
        /*0030*/ 	.string	"Build cuda_13.0.r13.0/compiler.36424714_0"
        /*0030*/ 	.string	"-arch sm_100 -m 64 "



//--------------------- .note.nv.cuinfo           --------------------------
	.section	.note.nv.cuinfo,"",@"SHT_NOTE"
	.sectionflags	@"SHF_NOTE_NV_CUINFO"
        /*0018*/ 	.short	0x0002
        /*001a*/ 	.short	0x0064
        /*001c*/ 	.short	0x0082
	.zero		2


//--------------------- .nv.info                  --------------------------
	.section	.nv.info,"",@"SHT_CUDA_INFO"
	.align	4


	//----- nvinfo : EIATTR_REGCOUNT
	.align		4
        /*0000*/ 	.byte	0x04, 0x2f
        /*0002*/ 	.short	(.L_10 - .L_9)
	.align		4
.L_9:
        /*0004*/ 	.word	index@(_Z20d_ExtraForce_midpushPfPKffPKiS1_ii)
        /*0008*/ 	.word	0x0000000c


	//----- nvinfo : EIATTR_FRAME_SIZE
	.align		4
.L_10:
        /*000c*/ 	.byte	0x04, 0x11
        /*000e*/ 	.short	(.L_12 - .L_11)
	.align		4
.L_11:
        /*0010*/ 	.word	index@(_Z20d_ExtraForce_midpushPfPKffPKiS1_ii)
        /*0014*/ 	.word	0x00000000


	//----- nvinfo : EIATTR_MIN_STACK_SIZE
	.align		4
.L_12:
        /*0018*/ 	.byte	0x04, 0x12
        /*001a*/ 	.short	(.L_14 - .L_13)
	.align		4
.L_13:
        /*001c*/ 	.word	index@(_Z20d_ExtraForce_midpushPfPKffPKiS1_ii)
        /*0020*/ 	.word	0x00000000
.L_14:


//--------------------- .nv.compat                --------------------------
	.section	.nv.compat,"",@"SHT_CUDA_COMPAT_INFO"
	.align	4
        /*0000*/ 	.byte	0x02, 0x09, 0x00, 0x00, 0x02, 0x02, 0x01, 0x00, 0x02, 0x05, 0x05, 0x00, 0x03, 0x07, 0x01, 0x01
        /*0010*/ 	.byte	0x02, 0x03, 0x00, 0x00, 0x02, 0x06, 0x01, 0x00, 0x04, 0x0b, 0x08, 0x00, 0x09, 0x00, 0x00, 0x00
        /*0020*/ 	.byte	0x00, 0x00, 0x00, 0x00


//--------------------- .nv.info._Z20d_ExtraForce_midpushPfPKffPKiS1_ii --------------------------
	.section	.nv.info._Z20d_ExtraForce_midpushPfPKffPKiS1_ii,"",@"SHT_CUDA_INFO"
	.sectionflags	@""
	.align	4


	//----- nvinfo : EIATTR_CUDA_API_VERSION
	.align		4
        /*0000*/ 	.byte	0x04, 0x37
        /*0002*/ 	.short	(.L_16 - .L_15)
.L_15:
        /*0004*/ 	.word	0x00000082


	//----- nvinfo : EIATTR_KPARAM_INFO
	.align		4
.L_16:
        /*0008*/ 	.byte	0x04, 0x17
        /*000a*/ 	.short	(.L_18 - .L_17)
.L_17:
        /*000c*/ 	.word	0x00000000
        /*0010*/ 	.short	0x0006
        /*0012*/ 	.short	0x002c
        /*0014*/ 	.byte	0x00, 0xf0, 0x11, 0x00


	//----- nvinfo : EIATTR_KPARAM_INFO
	.align		4
.L_18:
        /*0018*/ 	.byte	0x04, 0x17
        /*001a*/ 	.short	(.L_20 - .L_19)
.L_19:
        /*001c*/ 	.word	0x00000000
        /*0020*/ 	.short	0x0005
        /*0022*/ 	.short	0x0028
        /*0024*/ 	.byte	0x00, 0xf0, 0x11, 0x00


	//----- nvinfo : EIATTR_KPARAM_INFO
	.align		4
.L_20:
        /*0028*/ 	.byte	0x04, 0x17
        /*002a*/ 	.short	(.L_22 - .L_21)
.L_21:
        /*002c*/ 	.word	0x00000000
        /*0030*/ 	.short	0x0004
        /*0032*/ 	.short	0x0020
        /*0034*/ 	.byte	0x00, 0xf5, 0x21, 0x00


	//----- nvinfo : EIATTR_KPARAM_INFO
	.align		4
.L_22:
        /*0038*/ 	.byte	0x04, 0x17
        /*003a*/ 	.short	(.L_24 - .L_23)
.L_23:
        /*003c*/ 	.word	0x00000000
        /*0040*/ 	.short	0x0003
        /*0042*/ 	.short	0x0018
        /*0044*/ 	.byte	0x00, 0xf5, 0x21, 0x00


	//----- nvinfo : EIATTR_KPARAM_INFO
	.align		4
.L_24:
        /*0048*/ 	.byte	0x04, 0x17
        /*004a*/ 	.short	(.L_26 - .L_25)
.L_25:
        /*004c*/ 	.word	0x00000000
        /*0050*/ 	.short	0x0002
        /*0052*/ 	.short	0x0010
        /*0054*/ 	.byte	0x00, 0xf0, 0x11, 0x00


	//----- nvinfo : EIATTR_KPARAM_INFO
	.align		4
.L_26:
        /*0058*/ 	.byte	0x04, 0x17
        /*005a*/ 	.short	(.L_28 - .L_27)
.L_27:
        /*005c*/ 	.word	0x00000000
        /*0060*/ 	.short	0x0001
        /*0062*/ 	.short	0x0008
        /*0064*/ 	.byte	0x00, 0xf5, 0x21, 0x00


	//----- nvinfo : EIATTR_KPARAM_INFO
	.align		4
.L_28:
        /*0068*/ 	.byte	0x04, 0x17
        /*006a*/ 	.short	(.L_30 - .L_29)
.L_29:
        /*006c*/ 	.word	0x00000000
        /*0070*/ 	.short	0x0000
        /*0072*/ 	.short	0x0000
        /*0074*/ 	.byte	0x00, 0xf5, 0x21, 0x00


	//----- nvinfo : EIATTR_SPARSE_MMA_MASK
	.align		4
.L_30:
        /*0078*/ 	.byte	0x03, 0x50
        /*007a*/ 	.short	0x0000


	//----- nvinfo : EIATTR_MAXREG_COUNT
	.align		4
        /*007c*/ 	.byte	0x03, 0x1b
        /*007e*/ 	.short	0x00ff


	//----- nvinfo : EIATTR_MERCURY_ISA_VERSION
	.align		4
        /*0080*/ 	.byte	0x03, 0x5f
        /*0082*/ 	.short	0x0101


	//----- nvinfo : EIATTR_VRC_CTA_INIT_COUNT
	.align		4
        /*0084*/ 	.byte	0x02, 0x4a
	.zero		1
	.zero		1


	//----- nvinfo : EIATTR_EXIT_INSTR_OFFSETS
	.align		4
        /*0088*/ 	.byte	0x04, 0x1c
        /*008a*/ 	.short	(.L_32 - .L_31)


	//   ....[0]....
.L_31:
        /*008c*/ 	.word	0x00000070


	//   ....[1]....
        /*0090*/ 	.word	0x00000230


	//   ....[2]....
        /*0094*/ 	.word	0x000002b0


	//----- nvinfo : EIATTR_CRS_STACK_SIZE
	.align		4
.L_32:
        /*0098*/ 	.byte	0x04, 0x1e
        /*009a*/ 	.short	(.L_34 - .L_33)
.L_33:
        /*009c*/ 	.word	0x00000000


	//----- nvinfo : EIATTR_CBANK_PARAM_SIZE
	.align		4
.L_34:
        /*00a0*/ 	.byte	0x03, 0x19
        /*00a2*/ 	.short	0x0030


	//----- nvinfo : EIATTR_PARAM_CBANK
	.align		4
        /*00a4*/ 	.byte	0x04, 0x0a
        /*00a6*/ 	.short	(.L_36 - .L_35)
	.align		4
.L_35:
        /*00a8*/ 	.word	index@(.nv.constant0._Z20d_ExtraForce_midpushPfPKffPKiS1_ii)
        /*00ac*/ 	.short	0x0380
        /*00ae*/ 	.short	0x0030


	//----- nvinfo : EIATTR_SW_WAR
	.align		4
.L_36:
        /*00b0*/ 	.byte	0x04, 0x36
        /*00b2*/ 	.short	(.L_38 - .L_37)
.L_37:
        /*00b4*/ 	.word	0x00000008
.L_38:


//--------------------- .nv.callgraph             --------------------------
	.section	.nv.callgraph,"",@"SHT_CUDA_CALLGRAPH"
	.align	4
	.sectionentsize	8
	.align		4
        /*0000*/ 	.word	0x00000000
	.align		4
        /*0004*/ 	.word	0xffffffff
	.align		4
        /*0008*/ 	.word	0x00000000
	.align		4
        /*000c*/ 	.word	0xfffffffe
	.align		4
        /*0010*/ 	.word	0x00000000
	.align		4
        /*0014*/ 	.word	0xfffffffd
	.align		4
        /*0018*/ 	.word	0x00000000
	.align		4
        /*001c*/ 	.word	0xfffffffc


//--------------------- .nv.constant4             --------------------------
	.section	.nv.constant4,"a",@progbits
	.align	8
	.align		8
.nv.constant4:
        /*0000*/ 	.dword	precalc_xorwow_matrix
	.align		8
        /*0008*/ 	.dword	precalc_xorwow_offset_matrix
	.align		8
        /*0010*/ 	.dword	mrg32k3aM1
	.align		8
        /*0018*/ 	.dword	mrg32k3aM2
	.align		8
        /*0020*/ 	.dword	mrg32k3aM1SubSeq
	.align		8
        /*0028*/ 	.dword	mrg32k3aM2SubSeq
	.align		8
        /*0030*/ 	.dword	mrg32k3aM1Seq
	.align		8
        /*0038*/ 	.dword	mrg32k3aM2Seq


//--------------------- .nv.constant3             --------------------------
	.section	.nv.constant3,"a",@progbits
	.align	8
.nv.constant3:
	.type		__cr_lgamma_table,@object
	.size		__cr_lgamma_table,(.L_8 - __cr_lgamma_table)
__cr_lgamma_table:
        /*0000*/ 	.byte	0x00, 0x00, 0x00, 0x00, 0x00, 0x00, 0x00, 0x00, 0x00, 0x00, 0x00, 0x00, 0x00, 0x00, 0x00, 0x00
        /*0010*/ 	.byte	0xef, 0x39, 0xfa, 0xfe, 0x42, 0x2e, 0xe6, 0x3f, 0x02, 0x20, 0x2a, 0xfa, 0x0b, 0xab, 0xfc, 0x3f
        /*0020*/ 	.byte	0xf9, 0x2c, 0x92, 0x7c, 0xa7, 0x6c, 0x09, 0x40, 0xc9, 0x79, 0x44, 0x3c, 0x64, 0x26, 0x13, 0x40
        /*0030*/ 	.byte	0xca, 0x01, 0xcf, 0x3a, 0x27, 0x51, 0x1a, 0x40, 0x30, 0xcc, 0x2d, 0xf3, 0xe1, 0x0c, 0x21, 0x40
        /*0040*/ 	.byte	0x0d, 0xb7, 0xfc, 0x82, 0x8e, 0x35, 0x25, 0x40
.L_8:


//--------------------- .text._Z20d_ExtraForce_midpushPfPKffPKiS1_ii --------------------------
	.section	.text._Z20d_ExtraForce_midpushPfPKffPKiS1_ii,"ax",@progbits
	.align	128
        .global         _Z20d_ExtraForce_midpushPfPKffPKiS1_ii
        .type           _Z20d_ExtraForce_midpushPfPKffPKiS1_ii,@function
        .size           _Z20d_ExtraForce_midpushPfPKffPKiS1_ii,(.L_x_2 - _Z20d_ExtraForce_midpushPfPKffPKiS1_ii)
        .other          _Z20d_ExtraForce_midpushPfPKffPKiS1_ii,@"STO_CUDA_ENTRY STV_DEFAULT"
_Z20d_ExtraForce_midpushPfPKffPKiS1_ii:
.text._Z20d_ExtraForce_midpushPfPKffPKiS1_ii:
[----:B------:R-:W-:Y:S01]  /*0000*/  LDC R1, c[0x0][0x37c] ;  /* 0x0000df00ff017b82 */ /* 0x000fe20000000800 */
[----:B------:R-:W0:Y:S07]  /*0010*/  S2R R0, SR_TID.X ;  /* 0x0000000000007919 */ /* 0x000e2e0000002100 */
[----:B------:R-:W0:Y:S01]  /*0020*/  S2UR UR4, SR_CTAID.X ;  /* 0x00000000000479c3 */ /* 0x000e220000002500 */
[----:B------:R-:W1:Y:S07]  /*0030*/  LDCU UR5, c[0x0][0x3a8] ;  /* 0x00007500ff0577ac */ /* 0x000e6e0008000800 */
[----:B------:R-:W0:Y:S02]  /*0040*/  LDC R5, c[0x0][0x360] ;  /* 0x0000d800ff057b82 */ /* 0x000e240000000800 */
[----:B0-----:R-:W-:-:S05]  /*0050*/  IMAD R5, R5, UR4, R0 ;  /* 0x0000000405057c24 */ /* 0x001fca000f8e0200 */
[----:B-1----:R-:W-:-:S13]  /*0060*/  ISETP.GE.AND P0, PT, R5, UR5, PT ;  /* 0x0000000505007c0c */ /* 0x002fda000bf06270 */
[----:B------:R-:W-:Y:S05]  /*0070*/  @P0 EXIT ;  /* 0x000000000000094d */ /* 0x000fea0003800000 */
[----:B------:R-:W0:Y:S01]  /*0080*/  LDC.64 R2, c[0x0][0x398] ;  /* 0x0000e600ff027b82 */ /* 0x000e220000000a00 */
[----:B------:R-:W1:Y:S01]  /*0090*/  LDCU.64 UR4, c[0x0][0x358] ;  /* 0x00006b00ff0477ac */ /* 0x000e620008000a00 */
[----:B------:R-:W2:Y:S06]  /*00a0*/  LDCU.64 UR6, c[0x0][0x388] ;  /* 0x00007100ff0677ac */ /* 0x000eac0008000a00 */
[----:B------:R-:W3:Y:S08]  /*00b0*/  LDC R9, c[0x0][0x3ac] ;  /* 0x0000eb00ff097b82 */ /* 0x000ef00000000800 */
[----:B------:R-:W4:Y:S01]  /*00c0*/  LDC.64 R6, c[0x0][0x3a0] ;  /* 0x0000e800ff067b82 */ /* 0x000f220000000a00 */
[----:B0-----:R-:W-:-:S06]  /*00d0*/  IMAD.WIDE R2, R5, 0x4, R2 ;  /* 0x0000000405027825 */ /* 0x001fcc00078e0202 */
[----:B-1----:R-:W5:Y:S01]  /*00e0*/  LDG.E R2, desc[UR4][R2.64] ;  /* 0x0000000402027981 */ /* 0x002f62000c1e1900 */
[----:B---3--:R-:W-:Y:S01]  /*00f0*/  SHF.R.S32.HI R5, RZ, 0x1f, R9 ;  /* 0x0000001fff057819 */ /* 0x008fe20000011409 */
[----:B-----5:R-:W-:Y:S02]  /*0100*/  IMAD R0, R2, R9, RZ ;  /* 0x0000000902007224 */ /* 0x020fe400078e02ff */
[----:B----4-:R-:W-:-:S03]  /*0110*/  IMAD.WIDE R2, R9, 0x4, R6 ;  /* 0x0000000409027825 */ /* 0x010fc600078e0206 */
[----:B------:R-:W-:-:S03]  /*0120*/  IADD3 R8, P0, PT, R0, R9, RZ ;  /* 0x0000000900087210 */ /* 0x000fc60007f1e0ff */
[----:B------:R-:W3:Y:S01]  /*0130*/  LDG.E R3, desc[UR4][R2.64+-0x4] ;  /* 0xfffffc0402037981 */ /* 0x000ee2000c1e1900 */
[----:B------:R-:W-:Y:S01]  /*0140*/  LEA.HI.X.SX32 R5, R0, R5, 0x1, P0 ;  /* 0x0000000500057211 */ /* 0x000fe200000f0eff */
[----:B------:R-:W-:-:S03]  /*0150*/  IMAD.SHL.U32 R0, R8, 0x4, RZ ;  /* 0x0000000408007824 */ /* 0x000fc600078e00ff */
[----:B------:R-:W-:Y:S02]  /*0160*/  SHF.L.U64.HI R8, R8, 0x2, R5 ;  /* 0x0000000208087819 */ /* 0x000fe40000010205 */
[----:B--2---:R-:W-:-:S04]  /*0170*/  IADD3 R4, P0, PT, R0, UR6, RZ ;  /* 0x0000000600047c10 */ /* 0x004fc8000ff1e0ff */
[----:B------:R-:W-:-:S05]  /*0180*/  IADD3.X R5, PT, PT, R8, UR7, RZ, P0, !PT ;  /* 0x0000000708057c10 */ /* 0x000fca00087fe4ff */
[----:B------:R-:W3:Y:S02]  /*0190*/  LDG.E R4, desc[UR4][R4.64+-0x4] ;  /* 0xfffffc0404047981 */ /* 0x000ee4000c1e1900 */
[----:B---3--:R-:W-:-:S13]  /*01a0*/  FSETP.GT.AND P0, PT, R4, R3, PT ;  /* 0x000000030400720b */ /* 0x008fda0003f04000 */
[----:B------:R-:W-:Y:S05]  /*01b0*/  @!P0 BRA `(.L_x_0) ;  /* 0x0000000000208947 */ /* 0x000fea0003800000 */
[----:B------:R-:W0:Y:S02]  /*01c0*/  LDCU.64 UR6, c[0x0][0x380] ;  /* 0x00007000ff0677ac */ /* 0x000e240008000a00 */
[----:B0-----:R-:W-:Y:S01]  /*01d0*/  IADD3 R2, P0, PT, R0, UR6, RZ ;  /* 0x0000000600027c10 */ /* 0x001fe2000ff1e0ff */
[----:B------:R-:W0:Y:S03]  /*01e0*/  LDCU UR6, c[0x0][0x390] ;  /* 0x00007200ff0677ac */ /* 0x000e260008000800 */
[----:B------:R-:W-:-:S05]  /*01f0*/  IADD3.X R3, PT, PT, R8, UR7, RZ, P0, !PT ;  /* 0x0000000708037c10 */ /* 0x000fca00087fe4ff */
[----:B------:R-:W0:Y:S02]  /*0200*/  LDG.E R0, desc[UR4][R2.64+-0x4] ;  /* 0xfffffc0402007981 */ /* 0x000e24000c1e1900 */
[----:B0-----:R-:W-:-:S05]  /*0210*/  FADD R5, R0, -UR6 ;  /* 0x8000000600057e21 */ /* 0x001fca0008000000 */
[----:B------:R-:W-:Y:S01]  /*0220*/  STG.E desc[UR4][R2.64+-0x4], R5 ;  /* 0xfffffc0502007986 */ /* 0x000fe2000c101904 */
[----:B------:R-:W-:Y:S05]  /*0230*/  EXIT ;  /* 0x000000000000794d */ /* 0x000fea0003800000 */
.L_x_0:
[----:B------:R-:W0:Y:S02]  /*0240*/  LDCU.64 UR6, c[0x0][0x380] ;  /* 0x00007000ff0677ac */ /* 0x000e240008000a00 */
[----:B0-----:R-:W-:Y:S01]  /*0250*/  IADD3 R2, P0, PT, R0, UR6, RZ ;  /* 0x0000000600027c10 */ /* 0x001fe2000ff1e0ff */
[----:B------:R-:W0:Y:S03]  /*0260*/  LDCU UR6, c[0x0][0x390] ;  /* 0x00007200ff0677ac */ /* 0x000e260008000800 */
[----:B------:R-:W-:-:S05]  /*0270*/  IADD3.X R3, PT, PT, R8, UR7, RZ, P0, !PT ;  /* 0x0000000708037c10 */ /* 0x000fca00087fe4ff */
[----:B------:R-:W0:Y:S02]  /*0280*/  LDG.E R5, desc[UR4][R2.64+-0x4] ;  /* 0xfffffc0402057981 */ /* 0x000e24000c1e1900 */
[----:B0-----:R-:W-:-:S05]  /*0290*/  FADD R5, R5, UR6 ;  /* 0x0000000605057e21 */ /* 0x001fca0008000000 */
[----:B------:R-:W-:Y:S01]  /*02a0*/  STG.E desc[UR4][R2.64+-0x4], R5 ;  /* 0xfffffc0502007986 */ /* 0x000fe2000c101904 */
[----:B------:R-:W-:Y:S05]  /*02b0*/  EXIT ;  /* 0x000000000000794d */ /* 0x000fea0003800000 */
.L_x_1:
[----:B------:R-:W-:-:S00]  /*02c0*/  BRA `(.L_x_1) ;  /* 0xfffffffc00fc7947 */ /* 0x000fc0000383ffff */
[----:B------:R-:W-:-:S00]  /*02d0*/  NOP ;  /* 0x0000000000007918 */ /* 0x000fc00000000000 */
        /* <DEDUP_REMOVED lines=10> */
.L_x_2:


//--------------------- .nv.global.init           --------------------------
	.section	.nv.global.init,"aw",@progbits
	.align	4
.nv.global.init:
	.type		mrg32k3aM1SubSeq,@object
	.size		mrg32k3aM1SubSeq,(mrg32k3aM2SubSeq - mrg32k3aM1SubSeq)
mrg32k3aM1SubSeq:
        /*0000*/ 	.byte	0x0b, 0xcc, 0xee, 0x04, 0x73, 0x29, 0x8b, 0x6f, 0xf6, 0x53, 0x03, 0xf6, 0x23, 0xf6, 0xea, 0xda
        /* <DEDUP_REMOVED lines=125> */
	.type		mrg32k3aM2SubSeq,@object
	.size		mrg32k3aM2SubSeq,(mrg32k3aM1 - mrg32k3aM2SubSeq)
mrg32k3aM2SubSeq:
        /* <DEDUP_REMOVED lines=126> */
	.type		mrg32k3aM1,@object
	.size		mrg32k3aM1,(mrg32k3aM1Seq - mrg32k3aM1)
mrg32k3aM1:
        /* <DEDUP_REMOVED lines=144> */
	.type		mrg32k3aM1Seq,@object
	.size		mrg32k3aM1Seq,(mrg32k3aM2 - mrg32k3aM1Seq)
mrg32k3aM1Seq:
        /* <DEDUP_REMOVED lines=144> */
	.type		mrg32k3aM2,@object
	.size		mrg32k3aM2,(mrg32k3aM2Seq - mrg32k3aM2)
mrg32k3aM2:
        /* <DEDUP_REMOVED lines=144> */
	.type		mrg32k3aM2Seq,@object
	.size		mrg32k3aM2Seq,(precalc_xorwow_matrix - mrg32k3aM2Seq)
mrg32k3aM2Seq:
        /* <DEDUP_REMOVED lines=144> */
	.type		precalc_xorwow_matrix,@object
	.size		precalc_xorwow_matrix,(precalc_xorwow_offset_matrix - precalc_xorwow_matrix)
precalc_xorwow_matrix:
        /* <DEDUP_REMOVED lines=6400> */
	.type		precalc_xorwow_offset_matrix,@object
	.size		precalc_xorwow_offset_matrix,(.L_1 - precalc_xorwow_offset_matrix)
precalc_xorwow_offset_matrix:
        /* <DEDUP_REMOVED lines=6400> */
.L_1:


//--------------------- .nv.shared.reserved.0     --------------------------
	.section	.nv.shared.reserved.0,"aw",@nobits
	.weak		__nv_reservedSMEM_offset_0_alias
	.size		__nv_reservedSMEM_offset_0_alias, 0, 64
	.other		__nv_reservedSMEM_offset_0_alias,@"STO_CUDA_RESERVED_SHARED STV_DEFAULT"
__nv_reservedSMEM_offset_0_alias:
	.zero		0
	.zero		64


//--------------------- .nv.constant0._Z20d_ExtraForce_midpushPfPKffPKiS1_ii --------------------------
	.section	.nv.constant0._Z20d_ExtraForce_midpushPfPKffPKiS1_ii,"a",@progbits
	.sectionflags	@""
	.align	4
.nv.constant0._Z20d_ExtraForce_midpushPfPKffPKiS1_ii:
	.zero		944


//--------------------- SYMBOLS --------------------------

	.type		.nv.reservedSmem.offset0,@object
	.size		.nv.reservedSmem.offset0,0x4
